	.headerflags	@"EF_CUDA_TEXMODE_UNIFIED EF_CUDA_64BIT_ADDRESS EF_CUDA_ACCELERATORS EF_CUDA_SM90 EF_CUDA_VIRTUAL_SM(EF_CUDA_SM90)"
	.elftype	@"ET_EXEC"


//--------------------- .nv.info                  --------------------------
	.section	.nv.info,"",@"SHT_CUDA_INFO"
	.align	4


	//----- nvinfo : EIATTR_REGCOUNT
	.align		4
        /*0000*/ 	.byte	0x04, 0x2f
        /*0002*/ 	.short	(.L_1 - .L_0)
	.align		4
.L_0:
        /*0004*/ 	.word	index@(triton_poi_fused_clone_view_1)
        /*0008*/ 	.word	0x0000001c


	//----- nvinfo : EIATTR_MIN_STACK_SIZE
	.align		4
.L_1:
        /*000c*/ 	.byte	0x04, 0x12
        /*000e*/ 	.short	(.L_3 - .L_2)
	.align		4
.L_2:
        /*0010*/ 	.word	index@(triton_poi_fused_clone_view_1)
        /*0014*/ 	.word	0x00000000


	//----- nvinfo : EIATTR_FRAME_SIZE
	.align		4
.L_3:
        /*0018*/ 	.byte	0x04, 0x11
        /*001a*/ 	.short	(.L_5 - .L_4)
	.align		4
.L_4:
        /*001c*/ 	.word	index@(triton_poi_fused_clone_view_1)
        /*0020*/ 	.word	0x00000000


	//----- nvinfo : EIATTR_MIN_STACK_SIZE
	.align		4
.L_5:
        /*0024*/ 	.byte	0x04, 0x12
        /*0026*/ 	.short	(.L_7 - .L_6)
	.align		4
.L_6:
        /*0028*/ 	.word	index@(triton_poi_fused_clone_view_1)
        /*002c*/ 	.word	0x00000000
.L_7:


//--------------------- .nv.info.triton_poi_fused_clone_view_1 --------------------------
	.section	.nv.info.triton_poi_fused_clone_view_1,"",@"SHT_CUDA_INFO"
	.sectionflags	@""
	.align	4


	//----- nvinfo : EIATTR_CUDA_API_VERSION
	.align		4
        /*0000*/ 	.byte	0x04, 0x37
        /*0002*/ 	.short	(.L_9 - .L_8)
.L_8:
        /*0004*/ 	.word	0x0000007c


	//----- nvinfo : EIATTR_KPARAM_INFO
	.align		4
.L_9:
        /*0008*/ 	.byte	0x04, 0x17
        /*000a*/ 	.short	(.L_11 - .L_10)
.L_10:
        /*000c*/ 	.word	0x00000000
        /*0010*/ 	.short	0x0004
        /*0012*/ 	.short	0x001c
        /*0014*/ 	.byte	0x00, 0xf0, 0x11, 0x00


	//----- nvinfo : EIATTR_KPARAM_INFO
	.align		4
.L_11:
        /*0018*/ 	.byte	0x04, 0x17
        /*001a*/ 	.short	(.L_13 - .L_12)
.L_12:
        /*001c*/ 	.word	0x00000000
        /*0020*/ 	.short	0x0003
        /*0022*/ 	.short	0x0018
        /*0024*/ 	.byte	0x00, 0xf0, 0x11, 0x00


	//----- nvinfo : EIATTR_KPARAM_INFO
	.align		4
.L_13:
        /*0028*/ 	.byte	0x04, 0x17
        /*002a*/ 	.short	(.L_15 - .L_14)
.L_14:
        /*002c*/ 	.word	0x00000000
        /*0030*/ 	.short	0x0002
        /*0032*/ 	.short	0x0010
        /*0034*/ 	.byte	0x00, 0xf4, 0x21, 0x00


	//----- nvinfo : EIATTR_KPARAM_INFO
	.align		4
.L_15:
        /*0038*/ 	.byte	0x04, 0x17
        /*003a*/ 	.short	(.L_17 - .L_16)
.L_16:
        /*003c*/ 	.word	0x00000000
        /*0040*/ 	.short	0x0001
        /*0042*/ 	.short	0x0008
        /*0044*/ 	.byte	0x00, 0xf4, 0x21, 0x00


	//----- nvinfo : EIATTR_KPARAM_INFO
	.align		4
.L_17:
        /*0048*/ 	.byte	0x04, 0x17
        /*004a*/ 	.short	(.L_19 - .L_18)
.L_18:
        /*004c*/ 	.word	0x00000000
        /*0050*/ 	.short	0x0000
        /*0052*/ 	.short	0x0000
        /*0054*/ 	.byte	0x00, 0xf4, 0x21, 0x00


	//----- nvinfo : EIATTR_SPARSE_MMA_MASK
	.align		4
.L_19:
        /*0058*/ 	.byte	0x03, 0x50
        /*005a*/ 	.short	0x0000


	//----- nvinfo : EIATTR_MAXREG_COUNT
	.align		4
        /*005c*/ 	.byte	0x03, 0x1b
        /*005e*/ 	.short	0x00ff


	//----- nvinfo : EIATTR_EXIT_INSTR_OFFSETS
	.align		4
        /*0060*/ 	.byte	0x04, 0x1c
        /*0062*/ 	.short	(.L_21 - .L_20)


	//   ....[0]....
.L_20:
        /*0064*/ 	.word	0x00000700


	//   ....[1]....
        /*0068*/ 	.word	0x00000770


	//----- nvinfo : EIATTR_REQNTID
	.align		4
.L_21:
        /*006c*/ 	.byte	0x04, 0x10
        /*006e*/ 	.short	(.L_23 - .L_22)
.L_22:
        /*0070*/ 	.word	0x00000080
        /*0074*/ 	.word	0x00000001
        /*0078*/ 	.word	0x00000001


	//----- nvinfo : EIATTR_CBANK_PARAM_SIZE
	.align		4
.L_23:
        /*007c*/ 	.byte	0x03, 0x19
        /*007e*/ 	.short	0x0020


	//----- nvinfo : EIATTR_PARAM_CBANK
	.align		4
        /*0080*/ 	.byte	0x04, 0x0a
        /*0082*/ 	.short	(.L_25 - .L_24)
	.align		4
.L_24:
        /*0084*/ 	.word	index@(.nv.constant0.triton_poi_fused_clone_view_1)
        /*0088*/ 	.short	0x0210
        /*008a*/ 	.short	0x0020


	//----- nvinfo : EIATTR_SW_WAR
	.align		4
.L_25:
        /*008c*/ 	.byte	0x04, 0x36
        /*008e*/ 	.short	(.L_27 - .L_26)
.L_26:
        /*0090*/ 	.word	0x00000008
.L_27:


//--------------------- .nv.callgraph             --------------------------
	.section	.nv.callgraph,"",@"SHT_CUDA_CALLGRAPH"
	.align	4
	.sectionentsize	8
	.align		4
        /*0000*/ 	.word	0x00000000
	.align		4
        /*0004*/ 	.word	0xffffffff
	.align		4
        /*0008*/ 	.word	0x00000000
	.align		4
        /*000c*/ 	.word	0xfffffffe
	.align		4
        /*0010*/ 	.word	0x00000000
	.align		4
        /*0014*/ 	.word	0xfffffffd
	.align		4
        /*0018*/ 	.word	0x00000000
	.align		4
        /*001c*/ 	.word	0xfffffffc


//--------------------- .text.triton_poi_fused_clone_view_1 --------------------------
	.section	.text.triton_poi_fused_clone_view_1,"ax",@progbits
	.sectionflags	@"SHF_BARRIERS=1"
	.align	128
        .global         triton_poi_fused_clone_view_1
        .type           triton_poi_fused_clone_view_1,@function
        .size           triton_poi_fused_clone_view_1,(.L_x_1 - triton_poi_fused_clone_view_1)
        .other          triton_poi_fused_clone_view_1,@"STO_CUDA_ENTRY STV_DEFAULT"
triton_poi_fused_clone_view_1:
.text.triton_poi_fused_clone_view_1:
[----:B------:R-:W0:Y:S01]  /*0000*/  LDC R1, c[0x0][0x28] ;  /* 0x00000a00ff017b82 */ /* 0x000e220000000800 */
[----:B------:R-:W1:Y:S07]  /*0010*/  S2R R3, SR_CTAID.Y ;  /* 0x0000000000037919 */ /* 0x000e6e0000002600 */
[----:B------:R-:W2:Y:S01]  /*0020*/  LDC.64 R12, c[0x0][0x218] ;  /* 0x00008600ff0c7b82 */ /* 0x000ea20000000a00 */
[----:B------:R-:W-:Y:S01]  /*0030*/  ULDC.64 UR6, c[0x0][0x208] ;  /* 0x0000820000067ab9 */ /* 0x000fe20000000a00 */
[----:B------:R-:W3:Y:S01]  /*0040*/  S2R R0, SR_TID.X ;  /* 0x0000000000007919 */ /* 0x000ee20000002100 */
[----:B------:R-:W4:Y:S05]  /*0050*/  S2R R7, SR_CTAID.X ;  /* 0x0000000000077919 */ /* 0x000f2a0000002500 */
[----:B------:R-:W5:Y:S01]  /*0060*/  LDC.64 R8, c[0x0][0x220] ;  /* 0x00008800ff087b82 */ /* 0x000f620000000a00 */
[----:B-1----:R-:W-:Y:S01]  /*0070*/  IMAD.SHL.U32 R2, R3, 0x20, RZ ;  /* 0x0000002003027824 */ /* 0x002fe200078e00ff */
[----:B------:R-:W-:Y:S01]  /*0080*/  SHF.R.S32.HI R4, RZ, 0x1a, R3 ;  /* 0x0000001aff047819 */ /* 0x000fe20000011403 */
[----:B---3--:R-:W-:-:S03]  /*0090*/  IMAD.SHL.U32 R3, R0, 0x4, RZ ;  /* 0x0000000400037824 */ /* 0x008fc600078e00ff */
[----:B------:R-:W-:Y:S02]  /*00a0*/  SGXT R4, R4, 0x1 ;  /* 0x000000010404781a */ /* 0x000fe40000000200 */
[----:B------:R-:W-:Y:S02]  /*00b0*/  SHF.R.U32.HI R14, RZ, 0x3, R0 ;  /* 0x00000003ff0e7819 */ /* 0x000fe40000011600 */
[----:B------:R-:W-:Y:S02]  /*00c0*/  LOP3.LUT R3, R2, 0x1c, R3, 0xf8, !PT ;  /* 0x0000001c02037812 */ /* 0x000fe400078ef803 */
[----:B------:R-:W-:Y:S02]  /*00d0*/  SGXT.U32 R14, R14, 0x4 ;  /* 0x000000040e0e781a */ /* 0x000fe40000000000 */
[----:B------:R-:W-:-:S04]  /*00e0*/  LEA.HI R4, R4, R3, RZ, 0xc ;  /* 0x0000000304047211 */ /* 0x000fc800078f60ff */
[----:B------:R-:W-:Y:S02]  /*00f0*/  LOP3.LUT R6, R4, 0xfffff000, RZ, 0xc0, !PT ;  /* 0xfffff00004067812 */ /* 0x000fe400078ec0ff */
[----:B------:R-:W-:-:S03]  /*0100*/  SHF.R.S32.HI R4, RZ, 0xc, R4 ;  /* 0x0000000cff047819 */ /* 0x000fc60000011404 */
[----:B------:R-:W-:Y:S02]  /*0110*/  IMAD.IADD R5, R3, 0x1, -R6 ;  /* 0x0000000103057824 */ /* 0x000fe400078e0a06 */
[----:B----4-:R-:W-:Y:S02]  /*0120*/  IMAD.SHL.U32 R3, R7, 0x20, RZ ;  /* 0x0000002007037824 */ /* 0x010fe400078e00ff */
[----:B------:R-:W-:Y:S01]  /*0130*/  IMAD R6, R4, 0x1e000, R5 ;  /* 0x0001e00004067824 */ /* 0x000fe200078e0205 */
[----:B------:R-:W-:Y:S02]  /*0140*/  CS2R R4, SRZ ;  /* 0x0000000000047805 */ /* 0x000fe4000001ff00 */
[----:B------:R-:W-:Y:S02]  /*0150*/  LOP3.LUT R21, R3, R14, RZ, 0xfc, !PT ;  /* 0x0000000e03157212 */ /* 0x000fe400078efcff */
[----:B------:R-:W-:Y:S02]  /*0160*/  LOP3.LUT R10, R3, 0x10, R14, 0xfe, !PT ;  /* 0x00000010030a7812 */ /* 0x000fe400078efe0e */
[C---:B------:R-:W-:Y:S01]  /*0170*/  ISETP.GE.AND P0, PT, R21.reuse, 0x1e, PT ;  /* 0x0000001e1500780c */ /* 0x040fe20003f06270 */
[--C-:B------:R-:W-:Y:S01]  /*0180*/  IMAD R19, R21, 0x1000, R6.reuse ;  /* 0x0000100015137824 */ /* 0x100fe200078e0206 */
[C---:B------:R-:W-:Y:S01]  /*0190*/  ISETP.GE.AND P1, PT, R10.reuse, 0x1e, PT ;  /* 0x0000001e0a00780c */ /* 0x040fe20003f26270 */
[----:B------:R-:W-:Y:S01]  /*01a0*/  IMAD R11, R10, 0x1000, R6 ;  /* 0x000010000a0b7824 */ /* 0x000fe200078e0206 */
[----:B------:R-:W-:Y:S01]  /*01b0*/  CS2R R6, SRZ ;  /* 0x0000000000067805 */ /* 0x000fe2000001ff00 */
[----:B--2---:R-:W-:-:S04]  /*01c0*/  IMAD.WIDE R18, R19, 0x4, R12 ;  /* 0x0000000413127825 */ /* 0x004fc800078e020c */
[----:B------:R-:W-:Y:S01]  /*01d0*/  IMAD.WIDE R12, R11, 0x4, R12 ;  /* 0x000000040b0c7825 */ /* 0x000fe200078e020c */
[----:B------:R-:W-:-:S03]  /*01e0*/  CS2R R10, SRZ ;  /* 0x00000000000a7805 */ /* 0x000fc6000001ff00 */
[----:B-----5:R-:W-:Y:S01]  /*01f0*/  IMAD.WIDE R20, R21, 0x4, R8 ;  /* 0x0000000415147825 */ /* 0x020fe200078e0208 */
[----:B------:R-:W-:Y:S01]  /*0200*/  CS2R R8, SRZ ;  /* 0x0000000000087805 */ /* 0x000fe2000001ff00 */
[----:B------:R1:W2:Y:S02]  /*0210*/  @!P0 LDG.E.EL.128 R4, desc[UR6][R18.64] ;  /* 0x0000000612048981 */ /* 0x0002a4000c2e1d00 */
[----:B------:R-:W-:Y:S02]  /*0220*/  IMAD.MOV.U32 R15, RZ, RZ, RZ ;  /* 0x000000ffff0f7224 */ /* 0x000fe400078e00ff */
[----:B------:R-:W-:Y:S01]  /*0230*/  IMAD.MOV.U32 R16, RZ, RZ, RZ ;  /* 0x000000ffff107224 */ /* 0x000fe200078e00ff */
[----:B------:R3:W4:Y:S04]  /*0240*/  @!P1 LDG.E.EL.128 R8, desc[UR6][R12.64] ;  /* 0x000000060c089981 */ /* 0x000728000c2e1d00 */
[----:B------:R-:W4:Y:S04]  /*0250*/  @!P1 LDG.E.EL R15, desc[UR6][R20.64+0x40] ;  /* 0x00004006140f9981 */ /* 0x000f28000c2e1900 */
[----:B------:R-:W2:Y:S01]  /*0260*/  @!P0 LDG.E.EL R16, desc[UR6][R20.64] ;  /* 0x0000000614108981 */ /* 0x000ea2000c2e1900 */
[----:B------:R-:W5:Y:S01]  /*0270*/  S2UR UR5, SR_CgaCtaId ;  /* 0x00000000000579c3 */ /* 0x000f620000008800 */
[----:B------:R-:W-:Y:S01]  /*0280*/  IMAD.SHL.U32 R17, R0, 0x80, RZ ;  /* 0x0000008000117824 */ /* 0x000fe200078e00ff */
[----:B------:R-:W-:-:S04]  /*0290*/  UMOV UR4, 0x400 ;  /* 0x0000040000047882 */ /* 0x000fc80000000000 */
[----:B------:R-:W-:-:S04]  /*02a0*/  LOP3.LUT R17, R17, 0x380, RZ, 0xc0, !PT ;  /* 0x0000038011117812 */ /* 0x000fc800078ec0ff */
[C---:B------:R-:W-:Y:S02]  /*02b0*/  LOP3.LUT R22, R17.reuse, R14, RZ, 0xfc, !PT ;  /* 0x0000000e11167212 */ /* 0x040fe400078efcff */
[C---:B-1----:R-:W-:Y:S02]  /*02c0*/  LOP3.LUT R19, R17.reuse, 0x20, RZ, 0xfc, !PT ;  /* 0x0000002011137812 */ /* 0x042fe400078efcff */
[C---:B------:R-:W-:Y:S02]  /*02d0*/  LOP3.LUT R23, R17.reuse, 0x40, RZ, 0xfc, !PT ;  /* 0x0000004011177812 */ /* 0x040fe400078efcff */
[C---:B------:R-:W-:Y:S02]  /*02e0*/  LOP3.LUT R25, R17.reuse, 0x60, RZ, 0xfc, !PT ;  /* 0x0000006011197812 */ /* 0x040fe400078efcff */
[-C--:B------:R-:W-:Y:S02]  /*02f0*/  LEA.HI R14, R17, R22.reuse, RZ, 0x1b ;  /* 0x00000016110e7211 */ /* 0x080fe400078fd8ff */
[-C--:B------:R-:W-:Y:S01]  /*0300*/  LEA.HI R17, R19, R22.reuse, RZ, 0x1b ;  /* 0x0000001613117211 */ /* 0x080fe200078fd8ff */
[----:B-----5:R-:W-:Y:S01]  /*0310*/  UPRMT UR4, UR5, 0x654, UR4 ;  /* 0x0000065405047896 */ /* 0x020fe20008000004 */
[----:B------:R-:W-:-:S02]  /*0320*/  LEA.HI R18, R23, R22, RZ, 0x1b ;  /* 0x0000001617127211 */ /* 0x000fc400078fd8ff */
[----:B------:R-:W-:-:S03]  /*0330*/  LEA.HI R25, R25, R22, RZ, 0x1b ;  /* 0x0000001619197211 */ /* 0x000fc600078fd8ff */
[----:B---3--:R-:W-:Y:S02]  /*0340*/  LEA R13, R18, UR4, 0x2 ;  /* 0x00000004120d7c11 */ /* 0x008fe4000f8e10ff */
[----:B------:R-:W-:Y:S01]  /*0350*/  LEA R18, R25, UR4, 0x2 ;  /* 0x0000000419127c11 */ /* 0x000fe2000f8e10ff */
[----:B------:R-:W-:Y:S01]  /*0360*/  BAR.SYNC.DEFER_BLOCKING 0x0 ;  /* 0x0000000000007b1d */ /* 0x000fe20000010000 */
[C---:B----4-:R-:W-:Y:S01]  /*0370*/  FADD R8, R15.reuse, R8 ;  /* 0x000000080f087221 */ /* 0x050fe20000000000 */
[C---:B------:R-:W-:Y:S01]  /*0380*/  FADD R9, R15.reuse, R9 ;  /* 0x000000090f097221 */ /* 0x040fe20000000000 */
[C---:B------:R-:W-:Y:S01]  /*0390*/  FADD R10, R15.reuse, R10 ;  /* 0x0000000a0f0a7221 */ /* 0x040fe20000000000 */
[----:B------:R-:W-:Y:S01]  /*03a0*/  FADD R15, R15, R11 ;  /* 0x0000000b0f0f7221 */ /* 0x000fe20000000000 */
[----:B--2---:R-:W-:Y:S01]  /*03b0*/  FADD R4, R16, R4 ;  /* 0x0000000410047221 */ /* 0x004fe20000000000 */
[----:B------:R-:W-:Y:S01]  /*03c0*/  LEA R11, R14, UR4, 0x2 ;  /* 0x000000040e0b7c11 */ /* 0x000fe2000f8e10ff */
[C---:B------:R-:W-:Y:S01]  /*03d0*/  FADD R5, R16.reuse, R5 ;  /* 0x0000000510057221 */ /* 0x040fe20000000000 */
[----:B------:R-:W-:Y:S01]  /*03e0*/  LEA R14, R17, UR4, 0x2 ;  /* 0x00000004110e7c11 */ /* 0x000fe2000f8e10ff */
[C---:B------:R-:W-:Y:S01]  /*03f0*/  FADD R6, R16.reuse, R6 ;  /* 0x0000000610067221 */ /* 0x040fe20000000000 */
[----:B------:R-:W-:Y:S01]  /*0400*/  FADD R7, R16, R7 ;  /* 0x0000000710077221 */ /* 0x000fe20000000000 */
[----:B------:R-:W-:Y:S04]  /*0410*/  STS [R11], R4 ;  /* 0x000000040b007388 */ /* 0x000fe80000000800 */
[----:B------:R1:W-:Y:S04]  /*0420*/  STS [R14+0x80], R5 ;  /* 0x000080050e007388 */ /* 0x0003e80000000800 */
[----:B------:R-:W-:Y:S04]  /*0430*/  STS [R13+0x100], R6 ;  /* 0x000100060d007388 */ /* 0x000fe80000000800 */
[----:B------:R-:W-:Y:S01]  /*0440*/  STS [R18+0x180], R7 ;  /* 0x0001800712007388 */ /* 0x000fe20000000800 */
[----:B------:R-:W-:Y:S01]  /*0450*/  IMAD.SHL.U32 R16, R0, 0x2, RZ ;  /* 0x0000000200107824 */ /* 0x000fe200078e00ff */
[----:B-1----:R-:W1:Y:S02]  /*0460*/  LDC.64 R4, c[0x0][0x210] ;  /* 0x00008400ff047b82 */ /* 0x002e640000000a00 */
[----:B------:R-:W-:Y:S04]  /*0470*/  STS [R11+0x40], R8 ;  /* 0x000040080b007388 */ /* 0x000fe80000000800 */
[----:B------:R-:W-:Y:S04]  /*0480*/  STS [R14+0xc0], R9 ;  /* 0x0000c0090e007388 */ /* 0x000fe80000000800 */
[----:B------:R2:W-:Y:S04]  /*0490*/  STS [R13+0x140], R10 ;  /* 0x0001400a0d007388 */ /* 0x0005e80000000800 */
[----:B------:R3:W-:Y:S01]  /*04a0*/  STS [R18+0x1c0], R15 ;  /* 0x0001c00f12007388 */ /* 0x0007e20000000800 */
[----:B------:R-:W-:-:S02]  /*04b0*/  SHF.R.U32.HI R17, RZ, 0x5, R16 ;  /* 0x00000005ff117819 */ /* 0x000fc40000011610 */
[----:B------:R-:W-:Y:S02]  /*04c0*/  LOP3.LUT R12, R16, 0xfe, RZ, 0xc0, !PT ;  /* 0x000000fe100c7812 */ /* 0x000fe400078ec0ff */
[----:B------:R-:W-:Y:S02]  /*04d0*/  SGXT.U32 R17, R17, 0x3 ;  /* 0x000000031111781a */ /* 0x000fe40000000000 */
[C---:B------:R-:W-:Y:S02]  /*04e0*/  LOP3.LUT R19, R12.reuse, 0x100, RZ, 0xfc, !PT ;  /* 0x000001000c137812 */ /* 0x040fe400078efcff */
[C---:B------:R-:W-:Y:S01]  /*04f0*/  LOP3.LUT R21, R12.reuse, 0x200, RZ, 0xfc, !PT ;  /* 0x000002000c157812 */ /* 0x040fe200078efcff */
[----:B------:R-:W-:Y:S01]  /*0500*/  IMAD.IADD R17, R12, 0x1, R17 ;  /* 0x000000010c117824 */ /* 0x000fe200078e0211 */
[-C--:B------:R-:W-:Y:S02]  /*0510*/  LEA.HI R19, R19, R12.reuse, RZ, 0x1b ;  /* 0x0000000c13137211 */ /* 0x080fe400078fd8ff */
[----:B------:R-:W-:-:S02]  /*0520*/  LEA.HI R21, R21, R12, RZ, 0x1b ;  /* 0x0000000c15157211 */ /* 0x000fc400078fd8ff */
[----:B------:R-:W-:Y:S01]  /*0530*/  LEA R17, R17, UR4, 0x2 ;  /* 0x0000000411117c11 */ /* 0x000fe2000f8e10ff */
[----:B------:R-:W-:Y:S01]  /*0540*/  BAR.SYNC.DEFER_BLOCKING 0x0 ;  /* 0x0000000000007b1d */ /* 0x000fe20000010000 */
[----:B------:R-:W-:Y:S02]  /*0550*/  LEA R19, R19, UR4, 0x2 ;  /* 0x0000000413137c11 */ /* 0x000fe4000f8e10ff */
[----:B------:R-:W-:Y:S02]  /*0560*/  LEA R21, R21, UR4, 0x2 ;  /* 0x0000000415157c11 */ /* 0x000fe4000f8e10ff */
[----:B--2---:R-:W-:Y:S01]  /*0570*/  SHF.R.U32.HI R13, RZ, 0x4, R0 ;  /* 0x00000004ff0d7819 */ /* 0x004fe20000011600 */
[----:B------:R-:W-:Y:S04]  /*0580*/  LDS R6, [R17] ;  /* 0x0000000011067984 */ /* 0x000fe80000000800 */
[----:B------:R-:W2:Y:S04]  /*0590*/  LDS R7, [R17+0x4] ;  /* 0x0000040011077984 */ /* 0x000ea80000000800 */
[----:B------:R-:W-:Y:S04]  /*05a0*/  LDS R8, [R19+0x400] ;  /* 0x0004000013087984 */ /* 0x000fe80000000800 */
[----:B------:R4:W5:Y:S04]  /*05b0*/  LDS R9, [R19+0x404] ;  /* 0x0004040013097984 */ /* 0x0009680000000800 */
[----:B------:R-:W-:Y:S04]  /*05c0*/  LDS R10, [R21+0x800] ;  /* 0x00080000150a7984 */ /* 0x000fe80000000800 */
[----:B------:R-:W5:Y:S01]  /*05d0*/  LDS R11, [R21+0x804] ;  /* 0x00080400150b7984 */ /* 0x000f620000000800 */
[----:B------:R-:W-:-:S02]  /*05e0*/  SGXT.U32 R13, R13, 0x3 ;  /* 0x000000030d0d781a */ /* 0x000fc40000000000 */
[----:B------:R-:W-:Y:S02]  /*05f0*/  LOP3.LUT R3, R3, 0x1e, R16, 0xf8, !PT ;  /* 0x0000001e03037812 */ /* 0x000fe400078ef810 */
[----:B------:R-:W-:Y:S02]  /*0600*/  LOP3.LUT R2, R2, R13, RZ, 0xfc, !PT ;  /* 0x0000000d02027212 */ /* 0x000fe400078efcff */
[----:B------:R-:W-:Y:S02]  /*0610*/  ISETP.GE.AND P0, PT, R3, 0x1e, PT ;  /* 0x0000001e0300780c */ /* 0x000fe40003f06270 */
[C---:B------:R-:W-:Y:S02]  /*0620*/  LOP3.LUT R0, R2.reuse, 0x8, RZ, 0xfc, !PT ;  /* 0x0000000802007812 */ /* 0x040fe400078efcff */
[C---:B------:R-:W-:Y:S01]  /*0630*/  LOP3.LUT R14, R2.reuse, 0x10, RZ, 0xfc, !PT ;  /* 0x00000010020e7812 */ /* 0x040fe200078efcff */
[--C-:B---3--:R-:W-:Y:S01]  /*0640*/  IMAD R15, R2, 0x1e, R3.reuse ;  /* 0x0000001e020f7824 */ /* 0x108fe200078e0203 */
[----:B----4-:R-:W-:Y:S01]  /*0650*/  LOP3.LUT R19, R12, 0x300, RZ, 0xfc, !PT ;  /* 0x000003000c137812 */ /* 0x010fe200078efcff */
[----:B------:R-:W-:-:S02]  /*0660*/  IMAD R17, R0, 0x1e, R3 ;  /* 0x0000001e00117824 */ /* 0x000fc400078e0203 */
[----:B------:R-:W-:Y:S01]  /*0670*/  IMAD R13, R14, 0x1e, R3 ;  /* 0x0000001e0e0d7824 */ /* 0x000fe200078e0203 */
[----:B------:R-:W-:Y:S01]  /*0680*/  LEA.HI R19, R19, R12, RZ, 0x1b ;  /* 0x0000000c13137211 */ /* 0x000fe200078fd8ff */
[----:B-1----:R-:W-:-:S04]  /*0690*/  IMAD.WIDE R14, R15, 0x4, R4 ;  /* 0x000000040f0e7825 */ /* 0x002fc800078e0204 */
[----:B------:R-:W-:-:S04]  /*06a0*/  IMAD.WIDE R16, R17, 0x4, R4 ;  /* 0x0000000411107825 */ /* 0x000fc800078e0204 */
[----:B------:R-:W-:Y:S01]  /*06b0*/  IMAD.WIDE R12, R13, 0x4, R4 ;  /* 0x000000040d0c7825 */ /* 0x000fe200078e0204 */
[----:B--2---:R1:W-:Y:S01]  /*06c0*/  @!P0 STG.E.64 desc[UR6][R14.64], R6 ;  /* 0x000000060e008986 */ /* 0x0043e2000c101b06 */
[----:B------:R-:W-:-:S03]  /*06d0*/  LEA R19, R19, UR4, 0x2 ;  /* 0x0000000413137c11 */ /* 0x000fc6000f8e10ff */
[----:B-----5:R1:W-:Y:S04]  /*06e0*/  @!P0 STG.E.64 desc[UR6][R16.64], R8 ;  /* 0x0000000810008986 */ /* 0x0203e8000c101b06 */
[----:B0-----:R1:W-:Y:S01]  /*06f0*/  @!P0 STG.E.64 desc[UR6][R12.64], R10 ;  /* 0x0000000a0c008986 */ /* 0x0013e2000c101b06 */
[----:B------:R-:W-:Y:S05]  /*0700*/  @P0 EXIT ;  /* 0x000000000000094d */ /* 0x000fea0003800000 */
[----:B-1----:R-:W-:Y:S01]  /*0710*/  LDS R6, [R19+0xc00] ;  /* 0x000c000013067984 */ /* 0x002fe20000000800 */
[----:B------:R-:W-:-:S03]  /*0720*/  LOP3.LUT R2, R2, 0x18, RZ, 0xfc, !PT ;  /* 0x0000001802027812 */ /* 0x000fc600078efcff */
[----:B------:R-:W0:Y:S02]  /*0730*/  LDS R7, [R19+0xc04] ;  /* 0x000c040013077984 */ /* 0x000e240000000800 */
[----:B------:R-:W-:-:S04]  /*0740*/  IMAD R3, R2, 0x1e, R3 ;  /* 0x0000001e02037824 */ /* 0x000fc800078e0203 */
[----:B------:R-:W-:-:S05]  /*0750*/  IMAD.WIDE R4, R3, 0x4, R4 ;  /* 0x0000000403047825 */ /* 0x000fca00078e0204 */
[----:B0-----:R-:W-:Y:S01]  /*0760*/  STG.E.64 desc[UR6][R4.64], R6 ;  /* 0x0000000604007986 */ /* 0x001fe2000c101b06 */
[----:B------:R-:W-:Y:S05]  /*0770*/  EXIT ;  /* 0x000000000000794d */ /* 0x000fea0003800000 */
.L_x_0:
[----:B------:R-:W-:-:S00]  /*0780*/  BRA `(.L_x_0) ;  /* 0xfffffffc00fc7947 */ /* 0x000fc0000383ffff */
[----:B------:R-:W-:-:S00]  /*0790*/  NOP ;  /* 0x0000000000007918 */ /* 0x000fc00000000000 */
        /* <DEDUP_REMOVED lines=14> */
.L_x_1:


//--------------------- .nv.shared.triton_poi_fused_clone_view_1 --------------------------
	.section	.nv.shared.triton_poi_fused_clone_view_1,"aw",@nobits
	.sectionflags	@""
	.align	16
	.zero		1024


//--------------------- .nv.constant0.triton_poi_fused_clone_view_1 --------------------------
	.section	.nv.constant0.triton_poi_fused_clone_view_1,"a",@progbits
	.sectionflags	@""
	.align	4
.nv.constant0.triton_poi_fused_clone_view_1:
	.zero		560
